	.headerflags	@"EF_CUDA_TEXMODE_UNIFIED EF_CUDA_64BIT_ADDRESS EF_CUDA_ACCELERATORS EF_CUDA_SM90 EF_CUDA_VIRTUAL_SM(EF_CUDA_SM90)"
	.elftype	@"ET_EXEC"


//--------------------- .nv.info                  --------------------------
	.section	.nv.info,"",@"SHT_CUDA_INFO"
	.align	4


	//----- nvinfo : EIATTR_REGCOUNT
	.align		4
        /*0000*/ 	.byte	0x04, 0x2f
        /*0002*/ 	.short	(.L_1 - .L_0)
	.align		4
.L_0:
        /*0004*/ 	.word	index@(triton_poi_fused_add_mul_2)
        /*0008*/ 	.word	0x00000017


	//----- nvinfo : EIATTR_MIN_STACK_SIZE
	.align		4
.L_1:
        /*000c*/ 	.byte	0x04, 0x12
        /*000e*/ 	.short	(.L_3 - .L_2)
	.align		4
.L_2:
        /*0010*/ 	.word	index@(triton_poi_fused_add_mul_2)
        /*0014*/ 	.word	0x00000000


	//----- nvinfo : EIATTR_FRAME_SIZE
	.align		4
.L_3:
        /*0018*/ 	.byte	0x04, 0x11
        /*001a*/ 	.short	(.L_5 - .L_4)
	.align		4
.L_4:
        /*001c*/ 	.word	index@(triton_poi_fused_add_mul_2)
        /*0020*/ 	.word	0x00000000


	//----- nvinfo : EIATTR_MIN_STACK_SIZE
	.align		4
.L_5:
        /*0024*/ 	.byte	0x04, 0x12
        /*0026*/ 	.short	(.L_7 - .L_6)
	.align		4
.L_6:
        /*0028*/ 	.word	index@(triton_poi_fused_add_mul_2)
        /*002c*/ 	.word	0x00000000
.L_7:


//--------------------- .nv.info.triton_poi_fused_add_mul_2 --------------------------
	.section	.nv.info.triton_poi_fused_add_mul_2,"",@"SHT_CUDA_INFO"
	.sectionflags	@""
	.align	4


	//----- nvinfo : EIATTR_CUDA_API_VERSION
	.align		4
        /*0000*/ 	.byte	0x04, 0x37
        /*0002*/ 	.short	(.L_9 - .L_8)
.L_8:
        /*0004*/ 	.word	0x0000007c


	//----- nvinfo : EIATTR_KPARAM_INFO
	.align		4
.L_9:
        /*0008*/ 	.byte	0x04, 0x17
        /*000a*/ 	.short	(.L_11 - .L_10)
.L_10:
        /*000c*/ 	.word	0x00000000
        /*0010*/ 	.short	0x0005
        /*0012*/ 	.short	0x0024
        /*0014*/ 	.byte	0x00, 0xf0, 0x11, 0x00


	//----- nvinfo : EIATTR_KPARAM_INFO
	.align		4
.L_11:
        /*0018*/ 	.byte	0x04, 0x17
        /*001a*/ 	.short	(.L_13 - .L_12)
.L_12:
        /*001c*/ 	.word	0x00000000
        /*0020*/ 	.short	0x0004
        /*0022*/ 	.short	0x0020
        /*0024*/ 	.byte	0x00, 0xf0, 0x11, 0x00


	//----- nvinfo : EIATTR_KPARAM_INFO
	.align		4
.L_13:
        /*0028*/ 	.byte	0x04, 0x17
        /*002a*/ 	.short	(.L_15 - .L_14)
.L_14:
        /*002c*/ 	.word	0x00000000
        /*0030*/ 	.short	0x0003
        /*0032*/ 	.short	0x0018
        /*0034*/ 	.byte	0x00, 0xf4, 0x21, 0x00


	//----- nvinfo : EIATTR_KPARAM_INFO
	.align		4
.L_15:
        /*0038*/ 	.byte	0x04, 0x17
        /*003a*/ 	.short	(.L_17 - .L_16)
.L_16:
        /*003c*/ 	.word	0x00000000
        /*0040*/ 	.short	0x0002
        /*0042*/ 	.short	0x0010
        /*0044*/ 	.byte	0x00, 0xf4, 0x21, 0x00


	//----- nvinfo : EIATTR_KPARAM_INFO
	.align		4
.L_17:
        /*0048*/ 	.byte	0x04, 0x17
        /*004a*/ 	.short	(.L_19 - .L_18)
.L_18:
        /*004c*/ 	.word	0x00000000
        /*0050*/ 	.short	0x0001
        /*0052*/ 	.short	0x0008
        /*0054*/ 	.byte	0x00, 0xf4, 0x21, 0x00


	//----- nvinfo : EIATTR_KPARAM_INFO
	.align		4
.L_19:
        /*0058*/ 	.byte	0x04, 0x17
        /*005a*/ 	.short	(.L_21 - .L_20)
.L_20:
        /*005c*/ 	.word	0x00000000
        /*0060*/ 	.short	0x0000
        /*0062*/ 	.short	0x0000
        /*0064*/ 	.byte	0x00, 0xf4, 0x21, 0x00


	//----- nvinfo : EIATTR_SPARSE_MMA_MASK
	.align		4
.L_21:
        /*0068*/ 	.byte	0x03, 0x50
        /*006a*/ 	.short	0x0000


	//----- nvinfo : EIATTR_MAXREG_COUNT
	.align		4
        /*006c*/ 	.byte	0x03, 0x1b
        /*006e*/ 	.short	0x00ff


	//----- nvinfo : EIATTR_EXIT_INSTR_OFFSETS
	.align		4
        /*0070*/ 	.byte	0x04, 0x1c
        /*0072*/ 	.short	(.L_23 - .L_22)


	//   ....[0]....
.L_22:
        /*0074*/ 	.word	0x00000490


	//   ....[1]....
        /*0078*/ 	.word	0x000004f0


	//----- nvinfo : EIATTR_REQNTID
	.align		4
.L_23:
        /*007c*/ 	.byte	0x04, 0x10
        /*007e*/ 	.short	(.L_25 - .L_24)
.L_24:
        /*0080*/ 	.word	0x00000080
        /*0084*/ 	.word	0x00000001
        /*0088*/ 	.word	0x00000001


	//----- nvinfo : EIATTR_CBANK_PARAM_SIZE
	.align		4
.L_25:
        /*008c*/ 	.byte	0x03, 0x19
        /*008e*/ 	.short	0x0028


	//----- nvinfo : EIATTR_PARAM_CBANK
	.align		4
        /*0090*/ 	.byte	0x04, 0x0a
        /*0092*/ 	.short	(.L_27 - .L_26)
	.align		4
.L_26:
        /*0094*/ 	.word	index@(.nv.constant0.triton_poi_fused_add_mul_2)
        /*0098*/ 	.short	0x0210
        /*009a*/ 	.short	0x0028


	//----- nvinfo : EIATTR_SW_WAR
	.align		4
.L_27:
        /*009c*/ 	.byte	0x04, 0x36
        /*009e*/ 	.short	(.L_29 - .L_28)
.L_28:
        /*00a0*/ 	.word	0x00000008
.L_29:


//--------------------- .nv.callgraph             --------------------------
	.section	.nv.callgraph,"",@"SHT_CUDA_CALLGRAPH"
	.align	4
	.sectionentsize	8
	.align		4
        /*0000*/ 	.word	0x00000000
	.align		4
        /*0004*/ 	.word	0xffffffff
	.align		4
        /*0008*/ 	.word	0x00000000
	.align		4
        /*000c*/ 	.word	0xfffffffe
	.align		4
        /*0010*/ 	.word	0x00000000
	.align		4
        /*0014*/ 	.word	0xfffffffd
	.align		4
        /*0018*/ 	.word	0x00000000
	.align		4
        /*001c*/ 	.word	0xfffffffc


//--------------------- .text.triton_poi_fused_add_mul_2 --------------------------
	.section	.text.triton_poi_fused_add_mul_2,"ax",@progbits
	.sectionflags	@"SHF_BARRIERS=1"
	.align	128
        .global         triton_poi_fused_add_mul_2
        .type           triton_poi_fused_add_mul_2,@function
        .size           triton_poi_fused_add_mul_2,(.L_x_1 - triton_poi_fused_add_mul_2)
        .other          triton_poi_fused_add_mul_2,@"STO_CUDA_ENTRY STV_DEFAULT"
triton_poi_fused_add_mul_2:
.text.triton_poi_fused_add_mul_2:
[----:B------:R-:W0:Y:S01]  /*0000*/  LDC R1, c[0x0][0x28] ;  /* 0x00000a00ff017b82 */ /* 0x000e220000000800 */
[----:B------:R-:W1:Y:S07]  /*0010*/  S2R R5, SR_TID.X ;  /* 0x0000000000057919 */ /* 0x000e6e0000002100 */
[----:B------:R-:W2:Y:S01]  /*0020*/  LDC.64 R12, c[0x0][0x210] ;  /* 0x00008400ff0c7b82 */ /* 0x000ea20000000a00 */
[----:B------:R-:W-:Y:S01]  /*0030*/  ULDC.64 UR6, c[0x0][0x208] ;  /* 0x0000820000067ab9 */ /* 0x000fe20000000a00 */
[----:B------:R-:W3:Y:S01]  /*0040*/  S2R R7, SR_CTAID.Y ;  /* 0x0000000000077919 */ /* 0x000ee20000002600 */
[----:B------:R-:W4:Y:S05]  /*0050*/  S2R R11, SR_CTAID.X ;  /* 0x00000000000b7919 */ /* 0x000f2a0000002500 */
[----:B------:R-:W5:Y:S08]  /*0060*/  S2UR UR5, SR_CgaCtaId ;  /* 0x00000000000579c3 */ /* 0x000f700000008800 */
[----:B------:R-:W5:Y:S01]  /*0070*/  LDC.64 R8, c[0x0][0x220] ;  /* 0x00008800ff087b82 */ /* 0x000f620000000a00 */
[----:B-1----:R-:W-:Y:S01]  /*0080*/  SHF.R.U32.HI R10, RZ, 0x3, R5 ;  /* 0x00000003ff0a7819 */ /* 0x002fe20000011605 */
[----:B------:R-:W-:-:S02]  /*0090*/  IMAD.SHL.U32 R4, R5, 0x2, RZ ;  /* 0x0000000205047824 */ /* 0x000fc400078e00ff */
[----:B---3--:R-:W-:Y:S01]  /*00a0*/  IMAD.SHL.U32 R7, R7, 0x10, RZ ;  /* 0x0000001007077824 */ /* 0x008fe200078e00ff */
[----:B------:R-:W-:Y:S01]  /*00b0*/  SGXT.U32 R10, R10, 0x4 ;  /* 0x000000040a0a781a */ /* 0x000fe20000000000 */
[----:B----4-:R-:W-:-:S03]  /*00c0*/  IMAD.SHL.U32 R11, R11, 0x10, RZ ;  /* 0x000000100b0b7824 */ /* 0x010fc600078e00ff */
[----:B------:R-:W-:Y:S02]  /*00d0*/  LOP3.LUT R0, R7, R10, RZ, 0xfc, !PT ;  /* 0x0000000a07007212 */ /* 0x000fe400078efcff */
[----:B------:R-:W-:-:S04]  /*00e0*/  LOP3.LUT R3, R11, 0xe, R4, 0xf8, !PT ;  /* 0x0000000e0b037812 */ /* 0x000fc800078ef804 */
[C---:B------:R-:W-:Y:S01]  /*00f0*/  VIMNMX R2, R0.reuse, R3, !PT ;  /* 0x0000000300027248 */ /* 0x040fe20007fe0100 */
[----:B------:R-:W-:-:S03]  /*0100*/  IMAD R0, R0, 0x10, R3 ;  /* 0x0000001000007824 */ /* 0x000fc600078e0203 */
[----:B------:R-:W-:Y:S02]  /*0110*/  ISETP.GE.AND P1, PT, R2, 0x10, PT ;  /* 0x000000100200780c */ /* 0x000fe40003f26270 */
[----:B------:R-:W-:Y:S01]  /*0120*/  CS2R R2, SRZ ;  /* 0x0000000000027805 */ /* 0x000fe2000001ff00 */
[----:B--2---:R-:W-:-:S10]  /*0130*/  IMAD.WIDE R12, R0, 0x4, R12 ;  /* 0x00000004000c7825 */ /* 0x004fd400078e020c */
[----:B------:R1:W2:Y:S01]  /*0140*/  @!P1 LDG.E.64 R2, desc[UR6][R12.64] ;  /* 0x000000060c029981 */ /* 0x0002a2000c1e1b00 */
[----:B------:R-:W-:Y:S01]  /*0150*/  LOP3.LUT R14, R7, 0xe, R4, 0xf8, !PT ;  /* 0x0000000e070e7812 */ /* 0x000fe200078ef804 */
[----:B------:R-:W-:Y:S01]  /*0160*/  IMAD.SHL.U32 R16, R5, 0x20, RZ ;  /* 0x0000002005107824 */ /* 0x000fe200078e00ff */
[----:B------:R-:W-:Y:S01]  /*0170*/  UMOV UR4, 0x400 ;  /* 0x0000040000047882 */ /* 0x000fe20000000000 */
[----:B------:R-:W3:Y:S01]  /*0180*/  LDC.64 R6, c[0x0][0x218] ;  /* 0x00008600ff067b82 */ /* 0x000ee20000000a00 */
[----:B------:R-:W-:Y:S01]  /*0190*/  SHF.R.S32.HI R15, RZ, 0x1f, R14 ;  /* 0x0000001fff0f7819 */ /* 0x000fe2000001140e */
[----:B-----5:R-:W-:Y:S01]  /*01a0*/  UPRMT UR4, UR5, 0x654, UR4 ;  /* 0x0000065405047896 */ /* 0x020fe20008000004 */
[----:B------:R-:W-:Y:S02]  /*01b0*/  ISETP.GE.AND P2, PT, R14, 0x10, PT ;  /* 0x000000100e00780c */ /* 0x000fe40003f46270 */
[----:B------:R-:W-:Y:S02]  /*01c0*/  LEA.HI R15, R15, R14, RZ, 0x2 ;  /* 0x0000000e0f0f7211 */ /* 0x000fe400078f10ff */
[----:B-1----:R-:W-:-:S02]  /*01d0*/  LOP3.LUT R12, R11, R10, RZ, 0xfc, !PT ;  /* 0x0000000a0b0c7212 */ /* 0x002fc400078efcff */
[C---:B------:R-:W-:Y:S01]  /*01e0*/  LOP3.LUT R17, R15.reuse, 0xfffffffc, RZ, 0xc0, !PT ;  /* 0xfffffffc0f117812 */ /* 0x040fe200078ec0ff */
[----:B------:R-:W-:Y:S01]  /*01f0*/  IMAD.SHL.U32 R15, R15, 0x10, RZ ;  /* 0x000000100f0f7824 */ /* 0x000fe200078e00ff */
[----:B------:R-:W-:Y:S02]  /*0200*/  LOP3.LUT R11, R16, 0xe0, RZ, 0xc0, !PT ;  /* 0x000000e0100b7812 */ /* 0x000fe400078ec0ff */
[----:B------:R-:W-:Y:S01]  /*0210*/  ISETP.GE.AND P0, PT, R12, 0x10, PT ;  /* 0x000000100c00780c */ /* 0x000fe20003f06270 */
[----:B------:R-:W-:Y:S01]  /*0220*/  IMAD.IADD R17, R14, 0x1, -R17 ;  /* 0x000000010e117824 */ /* 0x000fe200078e0a11 */
[----:B------:R-:W-:Y:S02]  /*0230*/  LOP3.LUT R16, R11, 0x10, RZ, 0xfc, !PT ;  /* 0x000000100b107812 */ /* 0x000fe400078efcff */
[----:B------:R-:W-:Y:S01]  /*0240*/  LOP3.LUT R15, R15, 0xffffffc0, RZ, 0xc0, !PT ;  /* 0xffffffc00f0f7812 */ /* 0x000fe200078ec0ff */
[----:B------:R-:W-:Y:S01]  /*0250*/  IMAD R12, R12, 0x4, R17 ;  /* 0x000000040c0c7824 */ /* 0x000fe200078e0211 */
[----:B------:R-:W-:Y:S01]  /*0260*/  SHF.R.U32.HI R16, RZ, 0x4, R16 ;  /* 0x00000004ff107819 */ /* 0x000fe20000011610 */
[----:B0-----:R-:W-:Y:S01]  /*0270*/  IMAD.WIDE R8, R17, 0x4, R8 ;  /* 0x0000000411087825 */ /* 0x001fe200078e0208 */
[----:B------:R-:W-:-:S02]  /*0280*/  LOP3.LUT R10, R11, R10, RZ, 0xfc, !PT ;  /* 0x0000000a0b0a7212 */ /* 0x000fc400078efcff */
[----:B------:R-:W-:Y:S01]  /*0290*/  LEA R19, R16, UR4, 0x3 ;  /* 0x0000000410137c11 */ /* 0x000fe2000f8e18ff */
[----:B------:R-:W-:Y:S01]  /*02a0*/  IMAD.IADD R13, R12, 0x1, R15 ;  /* 0x000000010c0d7824 */ /* 0x000fe200078e020f */
[----:B------:R-:W-:Y:S02]  /*02b0*/  LEA.HI R15, R11, UR4, RZ, 0x1f ;  /* 0x000000040b0f7c11 */ /* 0x000fe4000f8ff8ff */
[----:B------:R-:W-:Y:S01]  /*02c0*/  ISETP.LT.AND P0, PT, R14, 0x10, !P0 ;  /* 0x000000100e00780c */ /* 0x000fe20004701270 */
[C---:B------:R-:W-:Y:S02]  /*02d0*/  IMAD R20, R10.reuse, 0x4, R19 ;  /* 0x000000040a147824 */ /* 0x040fe400078e0213 */
[----:B------:R-:W-:Y:S01]  /*02e0*/  IMAD R17, R10, 0x4, R15 ;  /* 0x000000040a117824 */ /* 0x000fe200078e020f */
[----:B------:R-:W-:Y:S01]  /*02f0*/  CS2R R14, SRZ ;  /* 0x00000000000e7805 */ /* 0x000fe2000001ff00 */
[----:B---3--:R-:W-:Y:S01]  /*0300*/  IMAD.WIDE R12, R13, 0x4, R6 ;  /* 0x000000040d0c7825 */ /* 0x008fe200078e0206 */
[----:B------:R-:W-:-:S02]  /*0310*/  CS2R R6, SRZ ;  /* 0x0000000000067805 */ /* 0x000fc4000001ff00 */
[----:B--2---:R-:W-:Y:S04]  /*0320*/  STS [R17], R2 ;  /* 0x0000000211007388 */ /* 0x004fe80000000800 */
[----:B------:R-:W-:Y:S01]  /*0330*/  STS [R20+0x40], R3 ;  /* 0x0000400314007388 */ /* 0x000fe20000000800 */
[----:B------:R-:W-:Y:S06]  /*0340*/  BAR.SYNC.DEFER_BLOCKING 0x0 ;  /* 0x0000000000007b1d */ /* 0x000fec0000010000 */
[----:B------:R-:W2:Y:S04]  /*0350*/  @!P2 LDG.E.EL.64 R6, desc[UR6][R8.64] ;  /* 0x000000060806a981 */ /* 0x000ea8000c2e1b00 */
[----:B------:R-:W2:Y:S01]  /*0360*/  @P0 LDG.E.64 R14, desc[UR6][R12.64] ;  /* 0x000000060c0e0981 */ /* 0x000ea2000c1e1b00 */
[----:B------:R-:W-:Y:S01]  /*0370*/  SHF.R.U32.HI R19, RZ, 0x4, R4 ;  /* 0x00000004ff137819 */ /* 0x000fe20000011604 */
[----:B------:R-:W-:Y:S01]  /*0380*/  IMAD R16, R16, -0x4, R20 ;  /* 0xfffffffc10107824 */ /* 0x000fe200078e0214 */
[----:B------:R-:W-:-:S02]  /*0390*/  LOP3.LUT R18, R5, 0x7f, RZ, 0xc0, !PT ;  /* 0x0000007f05127812 */ /* 0x000fc400078ec0ff */
[----:B------:R-:W-:Y:S02]  /*03a0*/  SGXT.U32 R5, R19, 0x4 ;  /* 0x000000041305781a */ /* 0x000fe40000000000 */
[----:B------:R-:W-:Y:S02]  /*03b0*/  LEA.HI R11, R11, UR4, RZ, 0x1e ;  /* 0x000000040b0b7c11 */ /* 0x000fe4000f8ff0ff */
[----:B------:R-:W-:Y:S01]  /*03c0*/  LOP3.LUT R4, R4, 0xfe, RZ, 0xc0, !PT ;  /* 0x000000fe04047812 */ /* 0x000fe200078ec0ff */
[C---:B------:R-:W-:Y:S01]  /*03d0*/  IMAD.IADD R18, R5.reuse, 0x1, R18 ;  /* 0x0000000105127824 */ /* 0x040fe200078e0212 */
[----:B------:R-:W-:Y:S01]  /*03e0*/  LEA R5, R5, UR4, 0x2 ;  /* 0x0000000405057c11 */ /* 0x000fe2000f8e10ff */
[----:B------:R-:W-:-:S03]  /*03f0*/  IMAD R11, R10, 0x4, R11 ;  /* 0x000000040a0b7824 */ /* 0x000fc600078e020b */
[----:B------:R-:W-:Y:S01]  /*0400*/  LEA R18, R18, UR4, 0x3 ;  /* 0x0000000412127c11 */ /* 0x000fe2000f8e18ff */
[----:B------:R-:W-:-:S05]  /*0410*/  IMAD R4, R4, 0x4, R5 ;  /* 0x0000000404047824 */ /* 0x000fca00078e0205 */
[----:B------:R-:W2:Y:S01]  /*0420*/  LDS.64 R18, [R18] ;  /* 0x0000000012127984 */ /* 0x000ea20000000a00 */
[----:B------:R-:W-:Y:S01]  /*0430*/  BAR.SYNC.DEFER_BLOCKING 0x0 ;  /* 0x0000000000007b1d */ /* 0x000fe20000010000 */
[----:B--2---:R-:W-:Y:S01]  /*0440*/  FFMA R6, R6, R14, R18 ;  /* 0x0000000e06067223 */ /* 0x004fe20000000012 */
[----:B------:R-:W-:-:S04]  /*0450*/  FFMA R7, R7, R15, R19 ;  /* 0x0000000f07077223 */ /* 0x000fc80000000013 */
[----:B------:R0:W-:Y:S04]  /*0460*/  STS [R11], R6 ;  /* 0x000000060b007388 */ /* 0x0001e80000000800 */
[----:B------:R0:W-:Y:S01]  /*0470*/  STS [R16+0x40], R7 ;  /* 0x0000400710007388 */ /* 0x0001e20000000800 */
[----:B------:R-:W-:Y:S06]  /*0480*/  BAR.SYNC.DEFER_BLOCKING 0x0 ;  /* 0x0000000000007b1d */ /* 0x000fec0000010000 */
[----:B0-----:R-:W-:Y:S05]  /*0490*/  @P1 EXIT ;  /* 0x000000000000194d */ /* 0x001fea0003800000 */
[----:B------:R-:W-:Y:S01]  /*04a0*/  LDS R6, [R4] ;  /* 0x0000000004067984 */ /* 0x000fe20000000800 */
[----:B------:R-:W0:Y:S03]  /*04b0*/  LDC.64 R2, c[0x0][0x228] ;  /* 0x00008a00ff027b82 */ /* 0x000e260000000a00 */
[----:B------:R-:W1:Y:S01]  /*04c0*/  LDS R7, [R4+0x4] ;  /* 0x0000040004077984 */ /* 0x000e620000000800 */
[----:B0-----:R-:W-:-:S05]  /*04d0*/  IMAD.WIDE R2, R0, 0x4, R2 ;  /* 0x0000000400027825 */ /* 0x001fca00078e0202 */
[----:B-1----:R-:W-:Y:S01]  /*04e0*/  STG.E.64 desc[UR6][R2.64], R6 ;  /* 0x0000000602007986 */ /* 0x002fe2000c101b06 */
[----:B------:R-:W-:Y:S05]  /*04f0*/  EXIT ;  /* 0x000000000000794d */ /* 0x000fea0003800000 */
.L_x_0:
[----:B------:R-:W-:-:S00]  /*0500*/  BRA `(.L_x_0) ;  /* 0xfffffffc00fc7947 */ /* 0x000fc0000383ffff */
[----:B------:R-:W-:-:S00]  /*0510*/  NOP ;  /* 0x0000000000007918 */ /* 0x000fc00000000000 */
        /* <DEDUP_REMOVED lines=14> */
.L_x_1:


//--------------------- .nv.shared.triton_poi_fused_add_mul_2 --------------------------
	.section	.nv.shared.triton_poi_fused_add_mul_2,"aw",@nobits
	.sectionflags	@""
	.align	16
	.zero		1024


//--------------------- .nv.constant0.triton_poi_fused_add_mul_2 --------------------------
	.section	.nv.constant0.triton_poi_fused_add_mul_2,"a",@progbits
	.sectionflags	@""
	.align	4
.nv.constant0.triton_poi_fused_add_mul_2:
	.zero		568
